def matmul_kernel(
    a_ptr,
    b_ptr,
    c_ptr,
    M,
    N,
    K,
    stride_am,
    stride_ak,
    stride_bk,
    stride_bn,
    stride_cm,
    stride_cn,
    BLOCK_M: tl.constexpr,
    BLOCK_N: tl.constexpr,
    BLOCK_K: tl.constexpr,
    GROUP_M: tl.constexpr,
):
    pid = tl.program_id(axis=0)
    num_pid_m = tl.cdiv(M, BLOCK_M)
    num_pid_n = tl.cdiv(N, BLOCK_N)
    num_pid_in_group = GROUP_M * num_pid_n
    group_id = pid // num_pid_in_group
    first_pid_m = group_id * GROUP_M
    group_size_m = min(num_pid_m - first_pid_m, GROUP_M)
    pid_m = first_pid_m + ((pid % num_pid_in_group) % group_size_m)
    pid_n = (pid % num_pid_in_group) // group_size_m

    offs_am = (pid_m * BLOCK_M + tl.arange(0, BLOCK_M)) % M
    offs_bn = (pid_n * BLOCK_N + tl.arange(0, BLOCK_N)) % N
    offs_k = tl.arange(0, BLOCK_K)
    a_ptrs = a_ptr + offs_am[:, None] * stride_am + offs_k[None, :] * stride_ak
    b_ptrs = b_ptr + offs_k[:, None] * stride_bk + offs_bn[None, :] * stride_bn

    acc = tl.zeros((BLOCK_M, BLOCK_N), dtype=tl.float32)
    for kk in range(0, tl.cdiv(K, BLOCK_K)):
        a = tl.load(a_ptrs, mask=offs_k[None, :] < K - kk * BLOCK_K, other=0.0)
        b = tl.load(b_ptrs, mask=offs_k[:, None] < K - kk * BLOCK_K, other=0.0)
        acc = tl.dot(a, b, acc)
        a_ptrs += BLOCK_K * stride_ak
        b_ptrs += BLOCK_K * stride_bk

    c = acc.to(c_ptr.dtype.element_ty)
    offs_cm = pid_m * BLOCK_M + tl.arange(0, BLOCK_M)
    offs_cn = pid_n * BLOCK_N + tl.arange(0, BLOCK_N)
    c_ptrs = c_ptr + offs_cm[:, None] * stride_cm + offs_cn[None, :] * stride_cn
    mask = (offs_cm[:, None] < M) & (offs_cn[None, :] < N)
    tl.store(c_ptrs, c, mask=mask)

# config = {"BLOCK_K": 32, "BLOCK_M": 16, "BLOCK_N": 16, "GROUP_M": 8, "arch": "sm_100", "dtype": "fp8e4m3", "num_ctas": 1, "num_stages": 4, "num_warps": 4}
# arch = sm_100


// ===== COMPILED SASS (sm_100a) =====

	.target	sm_100a

	.elftype	@"ET_EXEC"


//--------------------- .note.nv.tkinfo           --------------------------
	.section	.note.nv.tkinfo,"",@"SHT_NOTE"
	.sectionflags	@"SHF_NOTE_NV_TKINFO"
	.tkinfo
        /*0018*/ 	.word	0x00000081
        /*0030*/ 	.string	""
        /*0030*/ 	.string	"ptxas-blackwell"
        /*0030*/ 	.string	"Cuda compilation tools, release 12.9, V12.9.86"
        /*0030*/ 	.string	"Build cuda_12.9.r12.9/compiler.36037853_0"
        /*0030*/ 	.string	"-v  -suppress-debug-info  -lineinfo  -arch sm_100a "



//--------------------- .note.nv.cuver            --------------------------
	.section	.note.nv.cuver,"",@"SHT_NOTE"
	.sectionflags	@"SHF_NOTE_NV_CUVER"
        /*0018*/ 	.short	0x0001
        /*001a*/ 	.short	0x0064
        /*001c*/ 	.short	0x0001
        /*001e*/ 	.short	0x0000
        /*0020*/ 	.short	0x0001
        /*0022*/ 	.short	0x0000


//--------------------- .nv.info                  --------------------------
	.section	.nv.info,"",@"SHT_CUDA_INFO"
	.align	4


	//----- nvinfo : EIATTR_REGCOUNT
	.align		4
        /*0000*/ 	.byte	0x04, 0x2f
        /*0002*/ 	.short	(.L_1 - .L_0)
	.align		4
.L_0:
        /*0004*/ 	.word	index@(matmul_kernel)
        /*0008*/ 	.word	0x00000038


	//----- nvinfo : EIATTR_FRAME_SIZE
	.align		4
.L_1:
        /*000c*/ 	.byte	0x04, 0x11
        /*000e*/ 	.short	(.L_3 - .L_2)
	.align		4
.L_2:
        /*0010*/ 	.word	index@(matmul_kernel)
        /*0014*/ 	.word	0x00000000


	//----- nvinfo : EIATTR_MIN_STACK_SIZE
	.align		4
.L_3:
        /*0018*/ 	.byte	0x04, 0x12
        /*001a*/ 	.short	(.L_5 - .L_4)
	.align		4
.L_4:
        /*001c*/ 	.word	index@(matmul_kernel)
        /*0020*/ 	.word	0x00000000
.L_5:


//--------------------- .nv.info.matmul_kernel    --------------------------
	.section	.nv.info.matmul_kernel,"",@"SHT_CUDA_INFO"
	.sectionflags	@""
	.align	4


	//----- nvinfo : EIATTR_CUDA_API_VERSION
	.align		4
        /*0000*/ 	.byte	0x04, 0x37
        /*0002*/ 	.short	(.L_7 - .L_6)
.L_6:
        /*0004*/ 	.word	0x00000081


	//----- nvinfo : EIATTR_KPARAM_INFO
	.align		4
.L_7:
        /*0008*/ 	.byte	0x04, 0x17
        /*000a*/ 	.short	(.L_9 - .L_8)
.L_8:
        /*000c*/ 	.word	0x00000000
        /*0010*/ 	.short	0x000d
        /*0012*/ 	.short	0x0048
        /*0014*/ 	.byte	0x00, 0xf4, 0x21, 0x00


	//----- nvinfo : EIATTR_KPARAM_INFO
	.align		4
.L_9:
        /*0018*/ 	.byte	0x04, 0x17
        /*001a*/ 	.short	(.L_11 - .L_10)
.L_10:
        /*001c*/ 	.word	0x00000000
        /*0020*/ 	.short	0x000c
        /*0022*/ 	.short	0x0040
        /*0024*/ 	.byte	0x00, 0xf4, 0x21, 0x00


	//----- nvinfo : EIATTR_KPARAM_INFO
	.align		4
.L_11:
        /*0028*/ 	.byte	0x04, 0x17
        /*002a*/ 	.short	(.L_13 - .L_12)
.L_12:
        /*002c*/ 	.word	0x00000000
        /*0030*/ 	.short	0x000b
        /*0032*/ 	.short	0x0038
        /*0034*/ 	.byte	0x00, 0xf0, 0x11, 0x00


	//----- nvinfo : EIATTR_KPARAM_INFO
	.align		4
.L_13:
        /*0038*/ 	.byte	0x04, 0x17
        /*003a*/ 	.short	(.L_15 - .L_14)
.L_14:
        /*003c*/ 	.word	0x00000000
        /*0040*/ 	.short	0x000a
        /*0042*/ 	.short	0x0034
        /*0044*/ 	.byte	0x00, 0xf0, 0x11, 0x00


	//----- nvinfo : EIATTR_KPARAM_INFO
	.align		4
.L_15:
        /*0048*/ 	.byte	0x04, 0x17
        /*004a*/ 	.short	(.L_17 - .L_16)
.L_16:
        /*004c*/ 	.word	0x00000000
        /*0050*/ 	.short	0x0009
        /*0052*/ 	.short	0x0030
        /*0054*/ 	.byte	0x00, 0xf0, 0x11, 0x00


	//----- nvinfo : EIATTR_KPARAM_INFO
	.align		4
.L_17:
        /*0058*/ 	.byte	0x04, 0x17
        /*005a*/ 	.short	(.L_19 - .L_18)
.L_18:
        /*005c*/ 	.word	0x00000000
        /*0060*/ 	.short	0x0008
        /*0062*/ 	.short	0x002c
        /*0064*/ 	.byte	0x00, 0xf0, 0x11, 0x00


	//----- nvinfo : EIATTR_KPARAM_INFO
	.align		4
.L_19:
        /*0068*/ 	.byte	0x04, 0x17
        /*006a*/ 	.short	(.L_21 - .L_20)
.L_20:
        /*006c*/ 	.word	0x00000000
        /*0070*/ 	.short	0x0007
        /*0072*/ 	.short	0x0028
        /*0074*/ 	.byte	0x00, 0xf0, 0x11, 0x00


	//----- nvinfo : EIATTR_KPARAM_INFO
	.align		4
.L_21:
        /*0078*/ 	.byte	0x04, 0x17
        /*007a*/ 	.short	(.L_23 - .L_22)
.L_22:
        /*007c*/ 	.word	0x00000000
        /*0080*/ 	.short	0x0006
        /*0082*/ 	.short	0x0024
        /*0084*/ 	.byte	0x00, 0xf0, 0x11, 0x00


	//----- nvinfo : EIATTR_KPARAM_INFO
	.align		4
.L_23:
        /*0088*/ 	.byte	0x04, 0x17
        /*008a*/ 	.short	(.L_25 - .L_24)
.L_24:
        /*008c*/ 	.word	0x00000000
        /*0090*/ 	.short	0x0005
        /*0092*/ 	.short	0x0020
        /*0094*/ 	.byte	0x00, 0xf0, 0x11, 0x00


	//----- nvinfo : EIATTR_KPARAM_INFO
	.align		4
.L_25:
        /*0098*/ 	.byte	0x04, 0x17
        /*009a*/ 	.short	(.L_27 - .L_26)
.L_26:
        /*009c*/ 	.word	0x00000000
        /*00a0*/ 	.short	0x0004
        /*00a2*/ 	.short	0x001c
        /*00a4*/ 	.byte	0x00, 0xf0, 0x11, 0x00


	//----- nvinfo : EIATTR_KPARAM_INFO
	.align		4
.L_27:
        /*00a8*/ 	.byte	0x04, 0x17
        /*00aa*/ 	.short	(.L_29 - .L_28)
.L_28:
        /*00ac*/ 	.word	0x00000000
        /*00b0*/ 	.short	0x0003
        /*00b2*/ 	.short	0x0018
        /*00b4*/ 	.byte	0x00, 0xf0, 0x11, 0x00


	//----- nvinfo : EIATTR_KPARAM_INFO
	.align		4
.L_29:
        /*00b8*/ 	.byte	0x04, 0x17
        /*00ba*/ 	.short	(.L_31 - .L_30)
.L_30:
        /*00bc*/ 	.word	0x00000000
        /*00c0*/ 	.short	0x0002
        /*00c2*/ 	.short	0x0010
        /*00c4*/ 	.byte	0x00, 0xf4, 0x21, 0x00


	//----- nvinfo : EIATTR_KPARAM_INFO
	.align		4
.L_31:
        /*00c8*/ 	.byte	0x04, 0x17
        /*00ca*/ 	.short	(.L_33 - .L_32)
.L_32:
        /*00cc*/ 	.word	0x00000000
        /*00d0*/ 	.short	0x0001
        /*00d2*/ 	.short	0x0008
        /*00d4*/ 	.byte	0x00, 0xf4, 0x21, 0x00


	//----- nvinfo : EIATTR_KPARAM_INFO
	.align		4
.L_33:
        /*00d8*/ 	.byte	0x04, 0x17
        /*00da*/ 	.short	(.L_35 - .L_34)
.L_34:
        /*00dc*/ 	.word	0x00000000
        /*00e0*/ 	.short	0x0000
        /*00e2*/ 	.short	0x0000
        /*00e4*/ 	.byte	0x00, 0xf4, 0x21, 0x00


	//----- nvinfo : EIATTR_SPARSE_MMA_MASK
	.align		4
.L_35:
        /*00e8*/ 	.byte	0x03, 0x50
        /*00ea*/ 	.short	0x0000


	//----- nvinfo : EIATTR_MAXREG_COUNT
	.align		4
        /*00ec*/ 	.byte	0x03, 0x1b
        /*00ee*/ 	.short	0x00ff


	//----- nvinfo : EIATTR_NUM_BARRIERS
	.align		4
        /*00f0*/ 	.byte	0x02, 0x4c
        /*00f2*/ 	.byte	0x01
	.zero		1


	//----- nvinfo : EIATTR_VRC_CTA_INIT_COUNT
	.align		4
        /*00f4*/ 	.byte	0x02, 0x4a
	.zero		1
	.zero		1


	//----- nvinfo : EIATTR_EXIT_INSTR_OFFSETS
	.align		4
        /*00f8*/ 	.byte	0x04, 0x1c
        /*00fa*/ 	.short	(.L_37 - .L_36)


	//   ....[0]....
.L_36:
        /*00fc*/ 	.word	0x00001970


	//   ....[1]....
        /*0100*/ 	.word	0x000019a0


	//----- nvinfo : EIATTR_REQNTID
	.align		4
.L_37:
        /*0104*/ 	.byte	0x04, 0x10
        /*0106*/ 	.short	(.L_39 - .L_38)
.L_38:
        /*0108*/ 	.word	0x00000080
        /*010c*/ 	.word	0x00000001
        /*0110*/ 	.word	0x00000001


	//----- nvinfo : EIATTR_CBANK_PARAM_SIZE
	.align		4
.L_39:
        /*0114*/ 	.byte	0x03, 0x19
        /*0116*/ 	.short	0x0050


	//----- nvinfo : EIATTR_PARAM_CBANK
	.align		4
        /*0118*/ 	.byte	0x04, 0x0a
        /*011a*/ 	.short	(.L_41 - .L_40)
	.align		4
.L_40:
        /*011c*/ 	.word	index@(.nv.constant0.matmul_kernel)
        /*0120*/ 	.short	0x0380
        /*0122*/ 	.short	0x0050


	//----- nvinfo : EIATTR_SW_WAR
	.align		4
.L_41:
        /*0124*/ 	.byte	0x04, 0x36
        /*0126*/ 	.short	(.L_43 - .L_42)
.L_42:
        /*0128*/ 	.word	0x00000008
.L_43:


//--------------------- .nv.compat                --------------------------
	.section	.nv.compat,"",@"SHT_CUDA_COMPAT_INFO"
	.align	4
        /*0000*/ 	.byte	0x02, 0x02, 0x02, 0x00, 0x02, 0x05, 0x05, 0x00, 0x02, 0x03, 0x00, 0x00, 0x02, 0x06, 0x01, 0x00


//--------------------- .nv.callgraph             --------------------------
	.section	.nv.callgraph,"",@"SHT_CUDA_CALLGRAPH"
	.align	4
	.sectionentsize	8
	.align		4
        /*0000*/ 	.word	0x00000000
	.align		4
        /*0004*/ 	.word	0xffffffff
	.align		4
        /*0008*/ 	.word	0x00000000
	.align		4
        /*000c*/ 	.word	0xfffffffe
	.align		4
        /*0010*/ 	.word	0x00000000
	.align		4
        /*0014*/ 	.word	0xfffffffd
	.align		4
        /*0018*/ 	.word	0x00000000
	.align		4
        /*001c*/ 	.word	0xfffffffc


//--------------------- .text.matmul_kernel       --------------------------
	.section	.text.matmul_kernel,"ax",@progbits
	.align	128
        .global         matmul_kernel
        .type           matmul_kernel,@function
        .size           matmul_kernel,(.L_x_3 - matmul_kernel)
        .other          matmul_kernel,@"STO_CUDA_ENTRY STV_DEFAULT"
matmul_kernel:
.text.matmul_kernel:
[----:B------:R-:W0:Y:S08]  /*0000*/  LDC R1, c[0x0][0x37c] ;  /* 0x0000df00ff017b82 */ /* 0x000e300000000800 */
[----:B------:R-:W1:Y:S01]  /*0010*/  LDC.64 R16, c[0x0][0x398] ;  /* 0x0000e600ff107b82 */ /* 0x000e620000000a00 */
[----:B------:R-:W2:Y:S01]  /*0020*/  S2R R5, SR_CTAID.X ;  /* 0x0000000000057919 */ /* 0x000ea20000002500 */
[----:B------:R-:W-:Y:S01]  /*0030*/  UMOV UR4, 0x400 ;  /* 0x0000040000047882 */ /* 0x000fe20000000000 */
[----:B------:R-:W3:Y:S05]  /*0040*/  LDCU.64 UR6, c[0x0][0x358] ;  /* 0x00006b00ff0677ac */ /* 0x000eea0008000a00 */
[----:B------:R-:W4:Y:S01]  /*0050*/  S2UR UR5, SR_CgaCtaId ;  /* 0x00000000000579c3 */ /* 0x000f220000008800 */
[----:B-1----:R-:W-:-:S05]  /*0060*/  VIADD R0, R17, 0xf ;  /* 0x0000000f11007836 */ /* 0x002fca0000000000 */
[----:B------:R-:W-:Y:S01]  /*0070*/  SHF.R.S32.HI R3, RZ, 0x1f, R0 ;  /* 0x0000001fff037819 */ /* 0x000fe20000011400 */
[----:B----4-:R-:W-:-:S03]  /*0080*/  ULEA UR4, UR5, UR4, 0x18 ;  /* 0x0000000405047291 */ /* 0x010fc6000f8ec0ff */
[----:B------:R-:W-:Y:S02]  /*0090*/  LEA.HI R3, R3, R0, RZ, 0x4 ;  /* 0x0000000003037211 */ /* 0x000fe400078f20ff */
[----:B--2---:R-:W-:Y:S02]  /*00a0*/  IABS R8, R5 ;  /* 0x0000000500087213 */ /* 0x004fe40000000000 */
[----:B------:R-:W-:-:S05]  /*00b0*/  SHF.R.S32.HI R3, RZ, 0x4, R3 ;  /* 0x00000004ff037819 */ /* 0x000fca0000011403 */
[----:B------:R-:W-:-:S05]  /*00c0*/  IMAD.SHL.U32 R4, R3, 0x8, RZ ;  /* 0x0000000803047824 */ /* 0x000fca00078e00ff */
[-C--:B------:R-:W-:Y:S02]  /*00d0*/  IABS R7, R4.reuse ;  /* 0x0000000400077213 */ /* 0x080fe40000000000 */
[----:B------:R-:W-:Y:S02]  /*00e0*/  IABS R10, R4 ;  /* 0x00000004000a7213 */ /* 0x000fe40000000000 */
[----:B------:R-:W1:Y:S08]  /*00f0*/  I2F.RP R0, R7 ;  /* 0x0000000700007306 */ /* 0x000e700000209400 */
[----:B-1----:R-:W1:Y:S02]  /*0100*/  MUFU.RCP R0, R0 ;  /* 0x0000000000007308 */ /* 0x002e640000001000 */
[----:B-1----:R-:W-:-:S02]  /*0110*/  VIADD R2, R0, 0xffffffe ;  /* 0x0ffffffe00027836 */ /* 0x002fc40000000000 */
[----:B------:R-:W-:-:S04]  /*0120*/  IMAD.MOV R0, RZ, RZ, -R10 ;  /* 0x000000ffff007224 */ /* 0x000fc800078e0a0a */
[----:B------:R1:W2:Y:S02]  /*0130*/  F2I.FTZ.U32.TRUNC.NTZ R3, R2 ;  /* 0x0000000200037305 */ /* 0x0002a4000021f000 */
[----:B-1----:R-:W-:Y:S02]  /*0140*/  IMAD.MOV.U32 R2, RZ, RZ, RZ ;  /* 0x000000ffff027224 */ /* 0x002fe400078e00ff */
[----:B--2---:R-:W-:-:S04]  /*0150*/  IMAD.MOV R6, RZ, RZ, -R3 ;  /* 0x000000ffff067224 */ /* 0x004fc800078e0a03 */
[----:B------:R-:W-:Y:S02]  /*0160*/  IMAD R9, R6, R7, RZ ;  /* 0x0000000706097224 */ /* 0x000fe400078e02ff */
[----:B------:R-:W-:Y:S02]  /*0170*/  IMAD.MOV.U32 R6, RZ, RZ, R8 ;  /* 0x000000ffff067224 */ /* 0x000fe400078e0008 */
[----:B------:R-:W-:-:S06]  /*0180*/  IMAD.HI.U32 R3, R3, R9, R2 ;  /* 0x0000000903037227 */ /* 0x000fcc00078e0002 */
[----:B------:R-:W-:-:S04]  /*0190*/  IMAD.HI.U32 R3, R3, R6, RZ ;  /* 0x0000000603037227 */ /* 0x000fc800078e00ff */
[----:B------:R-:W-:-:S05]  /*01a0*/  IMAD R0, R3, R0, R6 ;  /* 0x0000000003007224 */ /* 0x000fca00078e0206 */
[----:B------:R-:W-:-:S13]  /*01b0*/  ISETP.GT.U32.AND P1, PT, R7, R0, PT ;  /* 0x000000000700720c */ /* 0x000fda0003f24070 */
[----:B------:R-:W-:Y:S02]  /*01c0*/  @!P1 IMAD.IADD R0, R0, 0x1, -R7 ;  /* 0x0000000100009824 */ /* 0x000fe400078e0a07 */
[----:B------:R-:W-:Y:S01]  /*01d0*/  @!P1 VIADD R3, R3, 0x1 ;  /* 0x0000000103039836 */ /* 0x000fe20000000000 */
[----:B------:R-:W-:Y:S02]  /*01e0*/  ISETP.NE.AND P1, PT, R4, RZ, PT ;  /* 0x000000ff0400720c */ /* 0x000fe40003f25270 */
[----:B------:R-:W-:Y:S02]  /*01f0*/  ISETP.GE.U32.AND P0, PT, R0, R7, PT ;  /* 0x000000070000720c */ /* 0x000fe40003f06070 */
[----:B------:R-:W-:-:S04]  /*0200*/  LOP3.LUT R0, R5, R4, RZ, 0x3c, !PT ;  /* 0x0000000405007212 */ /* 0x000fc800078e3cff */
[----:B------:R-:W-:Y:S01]  /*0210*/  ISETP.GE.AND P2, PT, R0, RZ, PT ;  /* 0x000000ff0000720c */ /* 0x000fe20003f46270 */
[----:B------:R-:W-:-:S06]  /*0220*/  VIADD R0, R16, 0xf ;  /* 0x0000000f10007836 */ /* 0x000fcc0000000000 */
[----:B------:R-:W-:-:S04]  /*0230*/  @P0 VIADD R3, R3, 0x1 ;  /* 0x0000000103030836 */ /* 0x000fc80000000000 */
[----:B------:R-:W-:Y:S01]  /*0240*/  IMAD.MOV.U32 R2, RZ, RZ, R3 ;  /* 0x000000ffff027224 */ /* 0x000fe200078e0003 */
[----:B------:R-:W-:-:S03]  /*0250*/  SHF.R.S32.HI R3, RZ, 0x1f, R0 ;  /* 0x0000001fff037819 */ /* 0x000fc60000011400 */
[----:B------:R-:W-:Y:S01]  /*0260*/  @!P2 IMAD.MOV R2, RZ, RZ, -R2 ;  /* 0x000000ffff02a224 */ /* 0x000fe200078e0a02 */
[----:B------:R-:W-:Y:S02]  /*0270*/  @!P1 LOP3.LUT R2, RZ, R4, RZ, 0x33, !PT ;  /* 0x00000004ff029212 */ /* 0x000fe400078e33ff */
[----:B------:R-:W-:-:S03]  /*0280*/  LEA.HI R3, R3, R0, RZ, 0x4 ;  /* 0x0000000003037211 */ /* 0x000fc600078f20ff */
[----:B------:R-:W-:Y:S02]  /*0290*/  IMAD.SHL.U32 R6, R2, 0x8, RZ ;  /* 0x0000000802067824 */ /* 0x000fe400078e00ff */
[----:B------:R-:W-:-:S03]  /*02a0*/  IMAD.MOV R2, RZ, RZ, -R2 ;  /* 0x000000ffff027224 */ /* 0x000fc600078e0a02 */
[----:B------:R-:W-:Y:S01]  /*02b0*/  LEA.HI.SX32 R3, R3, -R6, 0x1c ;  /* 0x8000000603037211 */ /* 0x000fe200078fe2ff */
[----:B------:R-:W-:-:S03]  /*02c0*/  IMAD R4, R4, R2, R5 ;  /* 0x0000000204047224 */ /* 0x000fc600078e0205 */
[----:B------:R-:W-:Y:S02]  /*02d0*/  VIMNMX R11, PT, PT, R3, 0x8, PT ;  /* 0x00000008030b7848 */ /* 0x000fe40003fe0100 */
[----:B------:R-:W-:Y:S02]  /*02e0*/  IABS R9, R4 ;  /* 0x0000000400097213 */ /* 0x000fe40000000000 */
[----:B------:R-:W-:-:S04]  /*02f0*/  IABS R7, R11 ;  /* 0x0000000b00077213 */ /* 0x000fc80000000000 */
[----:B------:R-:W1:Y:S08]  /*0300*/  I2F.RP R0, R7 ;  /* 0x0000000700007306 */ /* 0x000e700000209400 */
[----:B-1----:R-:W1:Y:S02]  /*0310*/  MUFU.RCP R0, R0 ;  /* 0x0000000000007308 */ /* 0x002e640000001000 */
[----:B-1----:R-:W-:-:S06]  /*0320*/  VIADD R3, R0, 0xffffffe ;  /* 0x0ffffffe00037836 */ /* 0x002fcc0000000000 */
[----:B------:R-:W1:Y:S02]  /*0330*/  F2I.FTZ.U32.TRUNC.NTZ R3, R3 ;  /* 0x0000000300037305 */ /* 0x000e64000021f000 */
[----:B-1----:R-:W-:-:S04]  /*0340*/  IMAD.MOV R8, RZ, RZ, -R3 ;  /* 0x000000ffff087224 */ /* 0x002fc800078e0a03 */
[----:B------:R-:W-:Y:S01]  /*0350*/  IMAD.MOV.U32 R2, RZ, RZ, R8 ;  /* 0x000000ffff027224 */ /* 0x000fe200078e0008 */
[----:B------:R-:W-:-:S03]  /*0360*/  IABS R8, R11 ;  /* 0x0000000b00087213 */ /* 0x000fc60000000000 */
[----:B------:R-:W-:Y:S02]  /*0370*/  IMAD R5, R2, R7, RZ ;  /* 0x0000000702057224 */ /* 0x000fe400078e02ff */
[----:B------:R-:W-:Y:S02]  /*0380*/  IMAD.MOV.U32 R2, RZ, RZ, RZ ;  /* 0x000000ffff027224 */ /* 0x000fe400078e00ff */
[----:B------:R-:W-:Y:S02]  /*0390*/  IMAD.MOV R0, RZ, RZ, -R8 ;  /* 0x000000ffff007224 */ /* 0x000fe400078e0a08 */
        /* <DEDUP_REMOVED lines=8> */
[----:B------:R-:W-:Y:S01]  /*0420*/  LOP3.LUT R0, R4, R11, RZ, 0x3c, !PT ;  /* 0x0000000b04007212 */ /* 0x000fe200078e3cff */
[----:B------:R-:W1:Y:S03]  /*0430*/  LDC R7, c[0x0][0x3a0] ;  /* 0x0000e800ff077b82 */ /* 0x000e660000000800 */
[----:B------:R-:W-:-:S02]  /*0440*/  ISETP.GE.AND P2, PT, R0, RZ, PT ;  /* 0x000000ff0000720c */ /* 0x000fc40003f46270 */
[----:B------:R-:W2:Y:S05]  /*0450*/  S2R R0, SR_TID.X ;  /* 0x0000000000007919 */ /* 0x000eaa0000002100 */
[----:B------:R-:W-:-:S04]  /*0460*/  @P0 VIADD R2, R2, 0x1 ;  /* 0x0000000102020836 */ /* 0x000fc80000000000 */
[----:B------:R-:W-:-:S04]  /*0470*/  IMAD.MOV.U32 R9, RZ, RZ, R2 ;  /* 0x000000ffff097224 */ /* 0x000fc800078e0002 */
[----:B------:R-:W-:Y:S01]  /*0480*/  @!P2 IMAD.MOV R9, RZ, RZ, -R9 ;  /* 0x000000ffff09a224 */ /* 0x000fe200078e0a09 */
[----:B------:R-:W-:Y:S01]  /*0490*/  @!P1 LOP3.LUT R9, RZ, R11, RZ, 0x33, !PT ;  /* 0x0000000bff099212 */ /* 0x000fe200078e33ff */
[----:B-1----:R-:W-:-:S04]  /*04a0*/  VIADD R7, R7, 0x1f ;  /* 0x0000001f07077836 */ /* 0x002fc80000000000 */
[----:B------:R-:W-:Y:S02]  /*04b0*/  IMAD.MOV R2, RZ, RZ, -R9 ;  /* 0x000000ffff027224 */ /* 0x000fe400078e0a09 */
[----:B------:R-:W-:Y:S01]  /*04c0*/  IMAD.SHL.U32 R9, R9, 0x10, RZ ;  /* 0x0000001009097824 */ /* 0x000fe200078e00ff */
[----:B------:R-:W-:Y:S01]  /*04d0*/  ISETP.GT.AND P0, PT, R7, 0x1f, PT ;  /* 0x0000001f0700780c */ /* 0x000fe20003f04270 */
[----:B------:R-:W-:-:S04]  /*04e0*/  IMAD R2, R11, R2, R4 ;  /* 0x000000020b027224 */ /* 0x000fc800078e0204 */
[----:B------:R-:W-:Y:S01]  /*04f0*/  IMAD.IADD R2, R6, 0x1, R2 ;  /* 0x0000000106027824 */ /* 0x000fe200078e0202 */
[----:B--2---:R-:W-:Y:S02]  /*0500*/  LOP3.LUT R3, R0, 0xf, RZ, 0xc0, !PT ;  /* 0x0000000f00037812 */ /* 0x004fe400078ec0ff */
[----:B------:R-:W-:-:S03]  /*0510*/  SHF.R.U32.HI R38, RZ, 0x4, R0 ;  /* 0x00000004ff267819 */ /* 0x000fc60000011600 */
[----:B------:R-:W-:Y:S01]  /*0520*/  IMAD R2, R2, 0x10, R3 ;  /* 0x0000001002027824 */ /* 0x000fe200078e0203 */
[----:B------:R-:W-:Y:S01]  /*0530*/  SGXT.U32 R38, R38, 0x3 ;  /* 0x000000032626781a */ /* 0x000fe20000000000 */
[C---:B------:R-:W-:Y:S01]  /*0540*/  @!P0 IMAD.SHL.U32 R3, R0.reuse, 0x2, RZ ;  /* 0x0000000200038824 */ /* 0x040fe200078e00ff */
[----:B------:R-:W-:Y:S01]  /*0550*/  @!P0 CS2R R12, SRZ ;  /* 0x00000000000c8805 */ /* 0x000fe2000001ff00 */
[----:B------:R-:W-:Y:S01]  /*0560*/  @!P0 IMAD.SHL.U32 R4, R0, 0x20, RZ ;  /* 0x0000002000048824 */ /* 0x000fe200078e00ff */
[----:B------:R-:W-:Y:S01]  /*0570*/  @!P0 CS2R R14, SRZ ;  /* 0x00000000000e8805 */ /* 0x000fe2000001ff00 */
[----:B0--3--:R-:W-:Y:S06]  /*0580*/  @!P0 BRA `(.L_x_0) ;  /* 0x00000010001c8947 */ /* 0x009fec0003800000 */
[----:B------:R-:W-:Y:S01]  /*0590*/  IABS R3, R16 ;  /* 0x0000001000037213 */ /* 0x000fe20000000000 */
[----:B------:R-:W0:Y:S01]  /*05a0*/  LDCU UR5, c[0x0][0x3b0] ;  /* 0x00007600ff0577ac */ /* 0x000e220008000800 */
[----:B------:R-:W-:Y:S02]  /*05b0*/  IABS R6, R17 ;  /* 0x0000001100067213 */ /* 0x000fe40000000000 */
[----:B------:R-:W1:Y:S01]  /*05c0*/  I2F.RP R8, R3 ;  /* 0x0000000300087306 */ /* 0x000e620000209400 */
[----:B------:R-:W-:Y:S01]  /*05d0*/  SHF.R.U32.HI R14, RZ, 0x5, R0 ;  /* 0x00000005ff0e7819 */ /* 0x000fe20000011600 */
[----:B------:R-:W2:Y:S01]  /*05e0*/  LDCU.128 UR12, c[0x0][0x380] ;  /* 0x00007000ff0c77ac */ /* 0x000ea20008000c00 */
[----:B------:R-:W-:Y:S02]  /*05f0*/  ISETP.GE.AND P5, PT, R2, RZ, PT ;  /* 0x000000ff0200720c */ /* 0x000fe40003fa6270 */
[C---:B------:R-:W-:Y:S01]  /*0600*/  LOP3.LUT R40, R38.reuse, 0x10, RZ, 0xfc, !PT ;  /* 0x0000001026287812 */ /* 0x040fe200078efcff */
[----:B------:R-:W3:Y:S01]  /*0610*/  LDCU UR8, c[0x0][0x3a4] ;  /* 0x00007480ff0877ac */ /* 0x000ee20008000800 */
[----:B------:R-:W-:Y:S01]  /*0620*/  LOP3.LUT R39, R38, 0x18, RZ, 0xfc, !PT ;  /* 0x0000001826277812 */ /* 0x000fe200078efcff */
[----:B------:R-:W4:Y:S01]  /*0630*/  I2F.RP R12, R6 ;  /* 0x00000006000c7306 */ /* 0x000f220000209400 */
[C---:B------:R-:W-:Y:S01]  /*0640*/  LOP3.LUT R35, R0.reuse, 0x1f, RZ, 0xc0, !PT ;  /* 0x0000001f00237812 */ /* 0x040fe200078ec0ff */
[----:B------:R-:W5:Y:S01]  /*0650*/  LDCU UR9, c[0x0][0x3ac] ;  /* 0x00007580ff0977ac */ /* 0x000f620008000800 */
[----:B------:R-:W-:-:S04]  /*0660*/  LOP3.LUT R34, R0, 0x7f, RZ, 0xc0, !PT ;  /* 0x0000007f00227812 */ /* 0x000fc800078ec0ff */
[C---:B------:R-:W-:Y:S01]  /*0670*/  LOP3.LUT R36, R34.reuse, 0x8, RZ, 0x3c, !PT ;  /* 0x0000000822247812 */ /* 0x040fe200078e3cff */
[----:B-1----:R-:W1:Y:S01]  /*0680*/  MUFU.RCP R8, R8 ;  /* 0x0000000800087308 */ /* 0x002e620000001000 */
[----:B------:R-:W-:-:S07]  /*0690*/  LOP3.LUT R37, R34, 0x10, RZ, 0x3c, !PT ;  /* 0x0000001022257812 */ /* 0x000fce00078e3cff */
[----:B----4-:R-:W4:Y:S01]  /*06a0*/  MUFU.RCP R12, R12 ;  /* 0x0000000c000c7308 */ /* 0x010f220000001000 */
[----:B-----5:R-:W-:Y:S02]  /*06b0*/  IMAD R35, R35, UR9, RZ ;  /* 0x0000000923237c24 */ /* 0x020fe4000f8e02ff */
[----:B-1----:R-:W-:Y:S01]  /*06c0*/  VIADD R4, R8, 0xffffffe ;  /* 0x0ffffffe08047836 */ /* 0x002fe20000000000 */
[----:B------:R-:W-:-:S04]  /*06d0*/  SGXT.U32 R8, R14, 0x2 ;  /* 0x000000020e08781a */ /* 0x000fc80000000000 */
[----:B------:R1:W5:Y:S01]  /*06e0*/  F2I.FTZ.U32.TRUNC.NTZ R5, R4 ;  /* 0x0000000400057305 */ /* 0x000362000021f000 */
[----:B----4-:R-:W-:Y:S01]  /*06f0*/  VIADD R10, R12, 0xffffffe ;  /* 0x0ffffffe0c0a7836 */ /* 0x010fe20000000000 */
[----:B------:R-:W-:-:S06]  /*0700*/  IABS R12, R2 ;  /* 0x00000002000c7213 */ /* 0x000fcc0000000000 */
[----:B------:R4:W0:Y:S01]  /*0710*/  F2I.FTZ.U32.TRUNC.NTZ R11, R10 ;  /* 0x0000000a000b7305 */ /* 0x000822000021f000 */
[----:B-1----:R-:W-:Y:S02]  /*0720*/  IMAD.MOV.U32 R4, RZ, RZ, RZ ;  /* 0x000000ffff047224 */ /* 0x002fe400078e00ff */
[----:B-----5:R-:W-:Y:S02]  /*0730*/  IMAD.MOV R18, RZ, RZ, -R5 ;  /* 0x000000ffff127224 */ /* 0x020fe400078e0a05 */
[----:B----4-:R-:W-:Y:S02]  /*0740*/  IMAD.MOV.U32 R10, RZ, RZ, RZ ;  /* 0x000000ffff0a7224 */ /* 0x010fe400078e00ff */
[----:B------:R-:W-:Y:S01]  /*0750*/  IMAD R13, R18, R3, RZ ;  /* 0x00000003120d7224 */ /* 0x000fe200078e02ff */
[----:B------:R-:W-:-:S03]  /*0760*/  LOP3.LUT R18, R9, R8, RZ, 0xfc, !PT ;  /* 0x0000000809127212 */ /* 0x000fc600078efcff */
[----:B------:R-:W-:Y:S01]  /*0770*/  IMAD.HI.U32 R5, R5, R13, R4 ;  /* 0x0000000d05057227 */ /* 0x000fe200078e0004 */
[C---:B------:R-:W-:Y:S02]  /*0780*/  LOP3.LUT R20, R18.reuse, 0xc, RZ, 0xfc, !PT ;  /* 0x0000000c12147812 */ /* 0x040fe400078efcff */
[----:B------:R-:W-:Y:S01]  /*0790*/  SHF.R.S32.HI R4, RZ, 0x1f, R7 ;  /* 0x0000001fff047819 */ /* 0x000fe20000011407 */
[----:B0-----:R-:W-:Y:S01]  /*07a0*/  IMAD.MOV R13, RZ, RZ, -R11 ;  /* 0x000000ffff0d7224 */ /* 0x001fe200078e0a0b */
[----:B------:R-:W-:Y:S01]  /*07b0*/  IABS R14, R20 ;  /* 0x00000014000e7213 */ /* 0x000fe20000000000 */
[----:B------:R-:W-:Y:S01]  /*07c0*/  IMAD.HI.U32 R5, R5, R12, RZ ;  /* 0x0000000c05057227 */ /* 0x000fe200078e00ff */
[C---:B------:R-:W-:Y:S02]  /*07d0*/  LOP3.LUT R22, R18.reuse, 0x8, RZ, 0xfc, !PT ;  /* 0x0000000812167812 */ /* 0x040fe400078efcff */
[----:B------:R-:W-:Y:S01]  /*07e0*/  LOP3.LUT R23, R18, 0x4, RZ, 0xfc, !PT ;  /* 0x0000000412177812 */ /* 0x000fe200078efcff */
[----:B------:R-:W-:Y:S01]  /*07f0*/  IMAD.MOV R8, RZ, RZ, -R5 ;  /* 0x000000ffff087224 */ /* 0x000fe200078e0a05 */
[----:B------:R-:W-:Y:S01]  /*0800*/  LEA.HI R5, R4, R7, RZ, 0x5 ;  /* 0x0000000704057211 */ /* 0x000fe200078f28ff */
[----:B------:R-:W-:Y:S01]  /*0810*/  IMAD R13, R13, R6, RZ ;  /* 0x000000060d0d7224 */ /* 0x000fe200078e02ff */
[----:B------:R-:W-:Y:S01]  /*0820*/  SHF.R.U32.HI R7, RZ, 0x2, R0 ;  /* 0x00000002ff077819 */ /* 0x000fe20000011600 */
[----:B------:R-:W-:Y:S01]  /*0830*/  IMAD R12, R3, R8, R12 ;  /* 0x00000008030c7224 */ /* 0x000fe200078e020c */
[----:B------:R-:W-:Y:S01]  /*0840*/  IABS R15, R22 ;  /* 0x00000016000f7213 */ /* 0x000fe20000000000 */
[----:B------:R-:W-:Y:S01]  /*0850*/  IMAD.HI.U32 R10, R11, R13, R10 ;  /* 0x0000000d0b0a7227 */ /* 0x000fe200078e000a */
[----:B------:R-:W-:-:S02]  /*0860*/  SGXT.U32 R7, R7, 0x3 ;  /* 0x000000030707781a */ /* 0x000fc40000000000 */
[----:B------:R-:W-:Y:S01]  /*0870*/  ISETP.GT.U32.AND P0, PT, R3, R12, PT ;  /* 0x0000000c0300720c */ /* 0x000fe20003f04070 */
[----:B------:R-:W-:Y:S01]  /*0880*/  IMAD.MOV.U32 R13, RZ, RZ, R14 ;  /* 0x000000ffff0d7224 */ /* 0x000fe200078e000e */
[----:B------:R-:W-:Y:S01]  /*0890*/  IABS R19, R23 ;  /* 0x0000001700137213 */ /* 0x000fe20000000000 */
[----:B------:R-:W-:Y:S01]  /*08a0*/  IMAD.SHL.U32 R8, R0, 0x40, RZ ;  /* 0x0000004000087824 */ /* 0x000fe200078e00ff */
[----:B------:R-:W-:Y:S01]  /*08b0*/  IABS R21, R18 ;  /* 0x0000001200157213 */ /* 0x000fe20000000000 */
[----:B------:R-:W-:Y:S01]  /*08c0*/  IMAD.HI.U32 R4, R10, R13, RZ ;  /* 0x0000000d0a047227 */ /* 0x000fe200078e00ff */
[----:B------:R-:W-:Y:S02]  /*08d0*/  SHF.R.S32.HI R14, RZ, 0x1, R0 ;  /* 0x00000001ff0e7819 */ /* 0x000fe40000011400 */
[----:B------:R-:W-:Y:S01]  /*08e0*/  LOP3.LUT R11, R7, 0x40, R8, 0xf8, !PT ;  /* 0x00000040070b7812 */ /* 0x000fe200078ef808 */
[----:B------:R-:W-:Y:S01]  /*08f0*/  IMAD.MOV R4, RZ, RZ, -R4 ;  /* 0x000000ffff047224 */ /* 0x000fe200078e0a04 */
[----:B------:R-:W-:Y:S01]  /*0900*/  ISETP.GE.AND P1, PT, R18, RZ, PT ;  /* 0x000000ff1200720c */ /* 0x000fe20003f26270 */
[----:B------:R-:W-:Y:S01]  /*0910*/  IMAD.HI.U32 R8, R10, R19, RZ ;  /* 0x000000130a087227 */ /* 0x000fe200078e00ff */
[----:B------:R-:W-:-:S03]  /*0920*/  SHF.R.S32.HI R5, RZ, 0x5, R5 ;  /* 0x00000005ff057819 */ /* 0x000fc60000011405 */
[----:B------:R-:W-:Y:S01]  /*0930*/  @!P0 IMAD.IADD R12, R12, 0x1, -R3 ;  /* 0x000000010c0c8824 */ /* 0x000fe200078e0a03 */
[----:B------:R-:W-:Y:S01]  /*0940*/  ISETP.GE.AND P0, PT, R20, RZ, PT ;  /* 0x000000ff1400720c */ /* 0x000fe20003f06270 */
[----:B------:R-:W-:Y:S02]  /*0950*/  IMAD R7, R6, R4, R13 ;  /* 0x0000000406077224 */ /* 0x000fe400078e020d */
[----:B------:R-:W-:Y:S01]  /*0960*/  IMAD.HI.U32 R4, R10, R15, RZ ;  /* 0x0000000f0a047227 */ /* 0x000fe200078e00ff */
[----:B------:R-:W-:Y:S02]  /*0970*/  ISETP.GT.U32.AND P2, PT, R3, R12, PT ;  /* 0x0000000c0300720c */ /* 0x000fe40003f44070 */
[----:B------:R-:W-:Y:S01]  /*0980*/  ISETP.GT.U32.AND P3, PT, R6, R7, PT ;  /* 0x000000070600720c */ /* 0x000fe20003f64070 */
[----:B------:R-:W-:Y:S01]  /*0990*/  IMAD.MOV R13, RZ, RZ, -R4 ;  /* 0x000000ffff0d7224 */ /* 0x000fe200078e0a04 */
[----:B------:R-:W-:Y:S01]  /*09a0*/  SGXT R4, R14, 0x1 ;  /* 0x000000010e04781a */ /* 0x000fe20000000200 */
[----:B------:R-:W-:-:S02]  /*09b0*/  IMAD.MOV R8, RZ, RZ, -R8 ;  /* 0x000000ffff087224 */ /* 0x000fc400078e0a08 */
[----:B------:R-:W-:Y:S02]  /*09c0*/  IMAD R13, R6, R13, R15 ;  /* 0x0000000d060d7224 */ /* 0x000fe400078e020f */
[----:B------:R-:W-:-:S03]  /*09d0*/  IMAD.HI.U32 R10, R10, R21, RZ ;  /* 0x000000150a0a7227 */ /* 0x000fc600078e00ff */
[C---:B------:R-:W-:Y:S01]  /*09e0*/  ISETP.GT.U32.AND P4, PT, R6.reuse, R13, PT ;  /* 0x0000000d0600720c */ /* 0x040fe20003f84070 */
[----:B------:R-:W-:Y:S02]  /*09f0*/  IMAD R15, R6, R8, R19 ;  /* 0x00000008060f7224 */ /* 0x000fe400078e0213 */
[----:B------:R-:W-:Y:S01]  /*0a00*/  IMAD.MOV R14, RZ, RZ, -R10 ;  /* 0x000000ffff0e7224 */ /* 0x000fe200078e0a0a */
[----:B------:R-:W-:Y:S01]  /*0a10*/  LOP3.LUT R10, R11, 0x88, R4, 0xf8, !PT ;  /* 0x000000880b0a7812 */ /* 0x000fe200078ef804 */
[----:B------:R-:W-:Y:S01]  /*0a20*/  @!P2 IMAD.IADD R12, R12, 0x1, -R3 ;  /* 0x000000010c0ca824 */ /* 0x000fe200078e0a03 */
[C---:B------:R-:W-:Y:S01]  /*0a30*/  ISETP.GT.U32.AND P2, PT, R6.reuse, R15, PT ;  /* 0x0000000f0600720c */ /* 0x040fe20003f44070 */
[----:B------:R-:W-:Y:S01]  /*0a40*/  IMAD R19, R6, R14, R21 ;  /* 0x0000000e06137224 */ /* 0x000fe200078e0215 */
[----:B------:R-:W-:Y:S01]  /*0a50*/  SHF.R.U32.HI R11, RZ, 0x1, R0 ;  /* 0x00000001ff0b7819 */ /* 0x000fe20000011600 */
[----:B------:R-:W-:Y:S01]  /*0a60*/  @!P3 IMAD.IADD R7, R7, 0x1, -R6 ;  /* 0x000000010707b824 */ /* 0x000fe200078e0a06 */
[----:B------:R-:W-:Y:S01]  /*0a70*/  ISETP.NE.AND P3, PT, R16, RZ, PT ;  /* 0x000000ff1000720c */ /* 0x000fe20003f65270 */
[----:B------:R-:W-:Y:S01]  /*0a80*/  @!P5 IMAD.MOV R12, RZ, RZ, -R12 ;  /* 0x000000ffff0cd224 */ /* 0x000fe200078e0a0c */
[C---:B------:R-:W-:Y:S01]  /*0a90*/  ISETP.GT.U32.AND P6, PT, R6.reuse, R19, PT ;  /* 0x000000130600720c */ /* 0x040fe20003fc4070 */
[----:B------:R-:W-:Y:S01]  /*0aa0*/  @!P4 IMAD.IADD R13, R13, 0x1, -R6 ;  /* 0x000000010d0dc824 */ /* 0x000fe200078e0a06 */
[----:B------:R-:W-:Y:S01]  /*0ab0*/  ISETP.GT.U32.AND P4, PT, R6, R7, PT ;  /* 0x000000070600720c */ /* 0x000fe20003f84070 */
[C---:B------:R-:W-:Y:S01]  /*0ac0*/  IMAD.SHL.U32 R4, R0.reuse, 0x20, RZ ;  /* 0x0000002000047824 */ /* 0x040fe200078e00ff */
[----:B------:R-:W-:Y:S01]  /*0ad0*/  LOP3.LUT R11, R11, R0, RZ, 0xfc, !PT ;  /* 0x000000000b0b7212 */ /* 0x000fe200078efcff */
[----:B------:R-:W-:Y:S01]  /*0ae0*/  IMAD.SHL.U32 R3, R0, 0x2, RZ ;  /* 0x0000000200037824 */ /* 0x000fe200078e00ff */
[----:B------:R-:W-:Y:S01]  /*0af0*/  SHF.R.S32.HI R14, RZ, 0x2, R0 ;  /* 0x00000002ff0e7819 */ /* 0x000fe20000011400 */
[----:B------:R-:W-:Y:S01]  /*0b00*/  @!P2 IMAD.IADD R15, R15, 0x1, -R6 ;  /* 0x000000010f0fa824 */ /* 0x000fe200078e0a06 */
[----:B------:R-:W-:Y:S01]  /*0b10*/  ISETP.GT.U32.AND P2, PT, R6, R13, PT ;  /* 0x0000000d0600720c */ /* 0x000fe20003f44070 */
[----:B------:R-:W-:Y:S01]  /*0b20*/  IMAD.SHL.U32 R11, R11, 0x10, RZ ;  /* 0x000000100b0b7824 */ /* 0x000fe200078e00ff */
[----:B------:R-:W-:-:S02]  /*0b30*/  SGXT R14, R14, 0x1 ;  /* 0x000000010e0e781a */ /* 0x000fc40000000200 */
[----:B------:R-:W-:Y:S01]  /*0b40*/  ISETP.GT.U32.AND P5, PT, R6, R15, PT ;  /* 0x0000000f0600720c */ /* 0x000fe20003fa4070 */
[--C-:B------:R-:W-:Y:S01]  /*0b50*/  @!P6 IMAD.IADD R19, R19, 0x1, -R6.reuse ;  /* 0x000000011313e824 */ /* 0x100fe200078e0a06 */
[----:B------:R-:W-:Y:S01]  /*0b60*/  LOP3.LUT R8, R4, 0x60, RZ, 0xc0, !PT ;  /* 0x0000006004087812 */ /* 0x000fe200078ec0ff */
[--C-:B------:R-:W-:Y:S01]  /*0b70*/  @!P4 IMAD.IADD R7, R7, 0x1, -R6.reuse ;  /* 0x000000010707c824 */ /* 0x100fe200078e0a06 */
[----:B------:R-:W-:Y:S02]  /*0b80*/  ISETP.GE.AND P4, PT, R22, RZ, PT ;  /* 0x000000ff1600720c */ /* 0x000fe40003f86270 */
[----:B------:R-:W-:Y:S01]  /*0b90*/  ISETP.GT.U32.AND P6, PT, R6, R19, PT ;  /* 0x000000130600720c */ /* 0x000fe20003fc4070 */
[----:B------:R-:W-:Y:S01]  /*0ba0*/  @!P0 IMAD.MOV R7, RZ, RZ, -R7 ;  /* 0x000000ffff078224 */ /* 0x000fe200078e0a07 */
[----:B------:R-:W-:Y:S01]  /*0bb0*/  LOP3.LUT R11, R11, 0x100, RZ, 0xc0, !PT ;  /* 0x000001000b0b7812 */ /* 0x000fe200078ec0ff */
[----:B------:R-:W-:Y:S01]  /*0bc0*/  @!P2 IMAD.IADD R13, R13, 0x1, -R6 ;  /* 0x000000010d0da824 */ /* 0x000fe200078e0a06 */
[----:B------:R-:W-:-:S02]  /*0bd0*/  ISETP.GE.AND P2, PT, R23, RZ, PT ;  /* 0x000000ff1700720c */ /* 0x000fc40003f46270 */
[----:B------:R-:W-:Y:S01]  /*0be0*/  @!P3 LOP3.LUT R12, RZ, R16, RZ, 0x33, !PT ;  /* 0x00000010ff0cb212 */ /* 0x000fe200078e33ff */
[----:B------:R-:W-:Y:S01]  /*0bf0*/  @!P5 IMAD.IADD R15, R15, 0x1, -R6 ;  /* 0x000000010f0fd824 */ /* 0x000fe200078e0a06 */
[----:B------:R-:W-:Y:S02]  /*0c00*/  LOP3.LUT R14, R14, 0x90, RZ, 0xc0, !PT ;  /* 0x000000900e0e7812 */ /* 0x000fe400078ec0ff */
[----:B------:R-:W-:Y:S01]  /*0c10*/  ISETP.NE.AND P3, PT, R17, RZ, PT ;  /* 0x000000ff1100720c */ /* 0x000fe20003f65270 */
[----:B------:R-:W-:Y:S01]  /*0c20*/  @!P4 IMAD.MOV R13, RZ, RZ, -R13 ;  /* 0x000000ffff0dc224 */ /* 0x000fe200078e0a0d */
[----:B------:R-:W-:Y:S01]  /*0c30*/  IADD3 R8, PT, PT, R11, UR4, R8 ;  /* 0x000000040b087c10 */ /* 0x000fe2000fffe008 */
[----:B------:R-:W-:Y:S01]  /*0c40*/  @!P6 IMAD.IADD R19, R19, 0x1, -R6 ;  /* 0x000000011313e824 */ /* 0x000fe200078e0a06 */
[----:B------:R-:W-:Y:S01]  /*0c50*/  LOP3.LUT R6, RZ, R17, RZ, 0x33, !PT ;  /* 0x00000011ff067212 */ /* 0x000fe200078e33ff */
[----:B---3--:R-:W-:Y:S01]  /*0c60*/  IMAD R12, R12, UR8, RZ ;  /* 0x000000080c0c7c24 */ /* 0x008fe2000f8e02ff */
[----:B------:R-:W0:Y:S01]  /*0c70*/  LDC R17, c[0x0][0x3a8] ;  /* 0x0000ea00ff117b82 */ /* 0x000e220000000800 */
[----:B------:R-:W-:Y:S01]  /*0c80*/  @!P2 IMAD.MOV R15, RZ, RZ, -R15 ;  /* 0x000000ffff0fa224 */ /* 0x000fe200078e0a0f */
[----:B------:R-:W-:Y:S01]  /*0c90*/  LOP3.LUT R11, R14, 0x10, R3, 0x78, !PT ;  /* 0x000000100e0b7812 */ /* 0x000fe200078e7803 */
[----:B------:R-:W-:Y:S01]  /*0ca0*/  @!P1 IMAD.MOV R19, RZ, RZ, -R19 ;  /* 0x000000ffff139224 */ /* 0x000fe200078e0a13 */
[C---:B------:R-:W-:Y:S01]  /*0cb0*/  SEL R7, R6.reuse, R7, !P3 ;  /* 0x0000000706077207 */ /* 0x040fe20005800000 */
[----:B------:R-:W-:Y:S01]  /*0cc0*/  USHF.L.U32 UR8, UR9, 0x5, URZ ;  /* 0x0000000509087899 */ /* 0x000fe200080006ff */
[C---:B------:R-:W-:Y:S01]  /*0cd0*/  SEL R13, R6.reuse, R13, !P3 ;  /* 0x0000000d060d7207 */ /* 0x040fe20005800000 */
[----:B------:R-:W-:Y:S01]  /*0ce0*/  IMAD.IADD R11, R11, 0x1, R8 ;  /* 0x000000010b0b7824 */ /* 0x000fe200078e0208 */
[C---:B------:R-:W-:Y:S01]  /*0cf0*/  SEL R15, R6.reuse, R15, !P3 ;  /* 0x0000000f060f7207 */ /* 0x040fe20005800000 */
[----:B------:R-:W-:Y:S01]  /*0d00*/  IMAD R7, R7, UR5, RZ ;  /* 0x0000000507077c24 */ /* 0x000fe2000f8e02ff */
[----:B------:R-:W-:Y:S01]  /*0d10*/  SEL R6, R6, R19, !P3 ;  /* 0x0000001306067207 */ /* 0x000fe20005800000 */
[----:B------:R-:W-:Y:S01]  /*0d20*/  IMAD R13, R13, UR5, RZ ;  /* 0x000000050d0d7c24 */ /* 0x000fe2000f8e02ff */
[----:B--2---:R-:W-:Y:S01]  /*0d30*/  IADD3 R23, P0, PT, R12, UR12, RZ ;  /* 0x0000000c0c177c10 */ /* 0x004fe2000ff1e0ff */
[----:B------:R-:W-:Y:S01]  /*0d40*/  IMAD R15, R15, UR5, RZ ;  /* 0x000000050f0f7c24 */ /* 0x000fe2000f8e02ff */
[----:B------:R-:W-:Y:S01]  /*0d50*/  LOP3.LUT R31, R10, 0x8, RZ, 0x3c, !PT ;  /* 0x000000080a1f7812 */ /* 0x000fe200078e3cff */
[----:B------:R-:W-:Y:S01]  /*0d60*/  IMAD R8, R6, UR5, RZ ;  /* 0x0000000506087c24 */ /* 0x000fe2000f8e02ff */
[----:B------:R-:W-:Y:S01]  /*0d70*/  IADD3 R6, P1, PT, R7, UR14, RZ ;  /* 0x0000000e07067c10 */ /* 0x000fe2000ff3e0ff */
[----:B------:R-:W1:Y:S01]  /*0d80*/  LDCU UR5, c[0x0][0x3a0] ;  /* 0x00007400ff0577ac */ /* 0x000e620008000800 */
[----:B------:R-:W-:-:S02]  /*0d90*/  IADD3 R20, P2, PT, R13, UR14, RZ ;  /* 0x0000000e0d147c10 */ /* 0x000fc4000ff5e0ff */
[----:B------:R-:W-:Y:S02]  /*0da0*/  IADD3 R22, P4, PT, R8, UR14, RZ ;  /* 0x0000000e08167c10 */ /* 0x000fe4000ff9e0ff */
[----:B------:R-:W-:Y:S02]  /*0db0*/  SHF.R.S32.HI R8, RZ, 0x1f, R8 ;  /* 0x0000001fff087819 */ /* 0x000fe40000011408 */
[----:B------:R-:W-:Y:S01]  /*0dc0*/  IADD3 R21, P3, PT, R15, UR14, RZ ;  /* 0x0000000e0f157c10 */ /* 0x000fe2000ff7e0ff */
[-C--:B0-----:R-:W-:Y:S01]  /*0dd0*/  IMAD R39, R39, R17.reuse, RZ ;  /* 0x0000001127277224 */ /* 0x081fe200078e02ff */
[----:B------:R-:W-:Y:S01]  /*0de0*/  IADD3.X R29, PT, PT, R8, UR15, RZ, P4, !PT ;  /* 0x0000000f081d7c10 */ /* 0x000fe2000a7fe4ff */
[----:B------:R-:W-:Y:S01]  /*0df0*/  IMAD R40, R40, R17, RZ ;  /* 0x0000001128287224 */ /* 0x000fe200078e02ff */
[----:B------:R-:W-:Y:S02]  /*0e00*/  SHF.R.S32.HI R7, RZ, 0x1f, R7 ;  /* 0x0000001fff077819 */ /* 0x000fe40000011407 */
[----:B------:R-:W-:-:S02]  /*0e10*/  SHF.R.S32.HI R13, RZ, 0x1f, R13 ;  /* 0x0000001fff0d7819 */ /* 0x000fc4000001140d */
[----:B------:R-:W-:Y:S02]  /*0e20*/  SHF.R.S32.HI R15, RZ, 0x1f, R15 ;  /* 0x0000001fff0f7819 */ /* 0x000fe4000001140f */
[C---:B------:R-:W-:Y:S01]  /*0e30*/  LOP3.LUT R8, R38.reuse, 0x8, RZ, 0xfc, !PT ;  /* 0x0000000826087812 */ /* 0x040fe200078efcff */
[-C--:B------:R-:W-:Y:S01]  /*0e40*/  IMAD R38, R38, R17.reuse, RZ ;  /* 0x0000001126267224 */ /* 0x080fe200078e02ff */
[----:B------:R-:W-:Y:S01]  /*0e50*/  IADD3.X R24, PT, PT, R7, UR15, RZ, P1, !PT ;  /* 0x0000000f07187c10 */ /* 0x000fe20008ffe4ff */
[----:B------:R-:W-:Y:S01]  /*0e60*/  IMAD.SHL.U32 R7, R17, 0x20, RZ ;  /* 0x0000002011077824 */ /* 0x000fe200078e00ff */
[----:B------:R-:W-:Y:S01]  /*0e70*/  IADD3.X R25, PT, PT, R13, UR15, RZ, P2, !PT ;  /* 0x0000000f0d197c10 */ /* 0x000fe200097fe4ff */
[----:B------:R-:W-:Y:S01]  /*0e80*/  IMAD R8, R8, R17, RZ ;  /* 0x0000001108087224 */ /* 0x000fe200078e02ff */
[----:B------:R-:W-:Y:S02]  /*0e90*/  IADD3.X R28, PT, PT, R15, UR15, RZ, P3, !PT ;  /* 0x0000000f0f1c7c10 */ /* 0x000fe40009ffe4ff */
[----:B------:R-:W-:-:S02]  /*0ea0*/  CS2R R14, SRZ ;  /* 0x00000000000e7805 */ /* 0x000fc4000001ff00 */
[----:B------:R-:W-:Y:S02]  /*0eb0*/  LEA.HI.X.SX32 R30, R12, UR13, 0x1, P0 ;  /* 0x0000000d0c1e7c11 */ /* 0x000fe400080f0eff */
[----:B-1----:R-:W-:-:S07]  /*0ec0*/  CS2R R12, SRZ ;  /* 0x00000000000c7805 */ /* 0x002fce000001ff00 */
.L_x_1:
[----:B------:R-:W-:Y:S02]  /*0ed0*/  SHF.R.U32.HI R16, RZ, 0x4, R0 ;  /* 0x00000004ff107819 */ /* 0x000fe40000011600 */
[----:B------:R-:W-:Y:S02]  /*0ee0*/  IADD3 R32, P2, PT, R38, R23, RZ ;  /* 0x0000001726207210 */ /* 0x000fe40007f5e0ff */
[----:B------:R-:W-:Y:S02]  /*0ef0*/  SGXT.U32 R16, R16, 0x3 ;  /* 0x000000031010781a */ /* 0x000fe40000000000 */
[----:B------:R-:W-:Y:S02]  /*0f00*/  PRMT R41, RZ, 0x7610, R41 ;  /* 0x00007610ff297816 */ /* 0x000fe40000000029 */
[C---:B------:R-:W-:Y:S02]  /*0f10*/  ISETP.GE.AND P1, PT, R16.reuse, UR5, PT ;  /* 0x0000000510007c0c */ /* 0x040fe4000bf26270 */
[----:B------:R-:W-:-:S02]  /*0f20*/  LOP3.LUT R17, R16, 0x10, RZ, 0xfc, !PT ;  /* 0x0000001010117812 */ /* 0x000fc400078efcff */
[----:B------:R-:W-:Y:S02]  /*0f30*/  LEA.HI.X.SX32 R33, R38, R30, 0x1, P2 ;  /* 0x0000001e26217211 */ /* 0x000fe400010f0eff */
[----:B------:R-:W-:Y:S02]  /*0f40*/  ISETP.GE.AND P0, PT, R17, UR5, PT ;  /* 0x0000000511007c0c */ /* 0x000fe4000bf06270 */
[C---:B------:R-:W-:Y:S02]  /*0f50*/  LOP3.LUT R17, R16.reuse, 0x8, RZ, 0xfc, !PT ;  /* 0x0000000810117812 */ /* 0x040fe400078efcff */
[----:B------:R-:W-:Y:S02]  /*0f60*/  LOP3.LUT R16, R16, 0x18, RZ, 0xfc, !PT ;  /* 0x0000001810107812 */ /* 0x000fe400078efcff */
[----:B------:R-:W-:Y:S01]  /*0f70*/  ISETP.GE.AND P4, PT, R17, UR5, PT ;  /* 0x0000000511007c0c */ /* 0x000fe2000bf86270 */
[----:B------:R0:W2:Y:S01]  /*0f80*/  @!P1 LDG.E.U8 R41, desc[UR6][R32.64] ;  /* 0x0000000620299981 */ /* 0x0000a2000c1e1100 */
[----:B------:R-:W-:-:S02]  /*0f90*/  ISETP.GE.AND P5, PT, R16, UR5, PT ;  /* 0x0000000510007c0c */ /* 0x000fc4000bfa6270 */
[-C--:B------:R-:W-:Y:S02]  /*0fa0*/  IADD3 R18, P2, PT, R40, R23.reuse, RZ ;  /* 0x0000001728127210 */ /* 0x080fe40007f5e0ff */
[-C--:B------:R-:W-:Y:S02]  /*0fb0*/  IADD3 R26, P3, PT, R8, R23.reuse, RZ ;  /* 0x00000017081a7210 */ /* 0x080fe40007f7e0ff */
[----:B------:R-:W-:Y:S02]  /*0fc0*/  IADD3 R16, P1, PT, R39, R23, RZ ;  /* 0x0000001727107210 */ /* 0x000fe40007f3e0ff */
[----:B------:R-:W-:Y:S02]  /*0fd0*/  PRMT R45, RZ, 0x7610, R45 ;  /* 0x00007610ff2d7816 */ /* 0x000fe4000000002d */
[----:B------:R-:W-:Y:S02]  /*0fe0*/  LEA.HI.X.SX32 R19, R40, R30, 0x1, P2 ;  /* 0x0000001e28137211 */ /* 0x000fe400010f0eff */
[----:B------:R-:W-:-:S02]  /*0ff0*/  PRMT R43, RZ, 0x7610, R43 ;  /* 0x00007610ff2b7816 */ /* 0x000fc4000000002b */
[----:B------:R-:W-:Y:S01]  /*1000*/  PRMT R47, RZ, 0x7610, R47 ;  /* 0x00007610ff2f7816 */ /* 0x000fe2000000002f */
[----:B------:R1:W3:Y:S01]  /*1010*/  @!P0 LDG.E.U8 R45, desc[UR6][R18.64] ;  /* 0x00000006122d8981 */ /* 0x0002e2000c1e1100 */
[-C--:B------:R-:W-:Y:S02]  /*1020*/  LEA.HI.X.SX32 R27, R8, R30.reuse, 0x1, P3 ;  /* 0x0000001e081b7211 */ /* 0x080fe400018f0eff */
[----:B------:R-:W-:-:S03]  /*1030*/  LEA.HI.X.SX32 R17, R39, R30, 0x1, P1 ;  /* 0x0000001e27117211 */ /* 0x000fc600008f0eff */
[----:B------:R4:W5:Y:S04]  /*1040*/  @!P4 LDG.E.U8 R43, desc[UR6][R26.64] ;  /* 0x000000061a2bc981 */ /* 0x000968000c1e1100 */
[----:B------:R-:W5:Y:S01]  /*1050*/  @!P5 LDG.E.U8 R47, desc[UR6][R16.64] ;  /* 0x00000006102fd981 */ /* 0x000f62000c1e1100 */
[----:B------:R-:W-:Y:S01]  /*1060*/  BAR.SYNC.DEFER_BLOCKING 0x0 ;  /* 0x0000000000007b1d */ /* 0x000fe20000010000 */
[----:B0-----:R-:W-:Y:S02]  /*1070*/  LOP3.LUT R32, R0, 0x1f, RZ, 0xc0, !PT ;  /* 0x0000001f00207812 */ /* 0x001fe400078ec0ff */
[----:B------:R-:W-:Y:S02]  /*1080*/  IADD3 RZ, P0, PT, R35, R22, RZ ;  /* 0x0000001623ff7210 */ /* 0x000fe40007f1e0ff */
[----:B------:R-:W-:-:S02]  /*1090*/  SHF.R.S32.HI R42, RZ, 0x1f, R35 ;  /* 0x0000001fff2a7819 */ /* 0x000fc40000011423 */
[----:B------:R-:W-:Y:S02]  /*10a0*/  ISETP.GE.AND P3, PT, R32, UR5, PT ;  /* 0x0000000520007c0c */ /* 0x000fe4000bf66270 */
[C---:B------:R-:W-:Y:S01]  /*10b0*/  IADD3 RZ, P1, PT, R35.reuse, R20, RZ ;  /* 0x0000001423ff7210 */ /* 0x040fe20007f3e0ff */
[C---:B-1----:R-:W-:Y:S01]  /*10c0*/  IMAD.X R19, R42.reuse, 0x1, R29, P0 ;  /* 0x000000012a137824 */ /* 0x042fe200000e061d */
[C---:B------:R-:W-:Y:S02]  /*10d0*/  IADD3 RZ, P0, PT, R35.reuse, R6, RZ ;  /* 0x0000000623ff7210 */ /* 0x040fe40007f1e0ff */
[C---:B------:R-:W-:Y:S01]  /*10e0*/  IADD3 RZ, P2, PT, R35.reuse, R21, RZ ;  /* 0x0000001523ff7210 */ /* 0x040fe20007f5e0ff */
[C---:B------:R-:W-:Y:S01]  /*10f0*/  IMAD.IADD R18, R35.reuse, 0x1, R22 ;  /* 0x0000000123127824 */ /* 0x040fe200078e0216 */
[----:B------:R-:W-:Y:S01]  /*1100*/  PRMT R53, RZ, 0x7610, R53 ;  /* 0x00007610ff357816 */ /* 0x000fe20000000035 */
[C---:B------:R-:W-:Y:S01]  /*1110*/  IMAD.IADD R48, R35.reuse, 0x1, R20 ;  /* 0x0000000123307824 */ /* 0x040fe200078e0214 */
[----:B------:R-:W-:Y:S01]  /*1120*/  PRMT R51, RZ, 0x7610, R51 ;  /* 0x00007610ff337816 */ /* 0x000fe20000000033 */
[C---:B------:R-:W-:Y:S01]  /*1130*/  IMAD.X R49, R42.reuse, 0x1, R25, P1 ;  /* 0x000000012a317824 */ /* 0x040fe200008e0619 */
[----:B------:R-:W-:Y:S01]  /*1140*/  PRMT R52, RZ, 0x7610, R52 ;  /* 0x00007610ff347816 */ /* 0x000fe20000000034 */
[----:B------:R-:W-:Y:S01]  /*1150*/  IMAD.IADD R32, R35, 0x1, R21 ;  /* 0x0000000123207824 */ /* 0x000fe200078e0215 */
[----:B----4-:R-:W-:Y:S01]  /*1160*/  PRMT R26, RZ, 0x7610, R26 ;  /* 0x00007610ff1a7816 */ /* 0x010fe2000000001a */
[----:B------:R-:W-:-:S02]  /*1170*/  IMAD.X R33, R42, 0x1, R28, P2 ;  /* 0x000000012a217824 */ /* 0x000fc400010e061c */
[----:B------:R-:W-:Y:S01]  /*1180*/  IMAD.IADD R46, R35, 0x1, R6 ;  /* 0x00000001232e7824 */ /* 0x000fe200078e0206 */
[----:B--2---:R-:W-:Y:S04]  /*1190*/  STS.U8 [R34+UR4], R41 ;  /* 0x0000002922007988 */ /* 0x004fe80008000004 */
[----:B---3--:R-:W-:Y:S04]  /*11a0*/  STS.U8 [R34+UR4+0x100], R45 ;  /* 0x0001002d22007988 */ /* 0x008fe80008000004 */
[----:B-----5:R-:W-:Y:S04]  /*11b0*/  STS.U8 [R36+UR4+0x80], R43 ;  /* 0x0000802b24007988 */ /* 0x020fe80008000004 */
[----:B------:R0:W-:Y:S01]  /*11c0*/  STS.U8 [R36+UR4+0x180], R47 ;  /* 0x0001802f24007988 */ /* 0x0001e20008000004 */
[----:B------:R-:W-:Y:S01]  /*11d0*/  BAR.SYNC.DEFER_BLOCKING 0x0 ;  /* 0x0000000000007b1d */ /* 0x000fe20000010000 */
[----:B0-----:R-:W-:-:S05]  /*11e0*/  IMAD.X R47, R42, 0x1, R24, P0 ;  /* 0x000000012a2f7824 */ /* 0x001fca00000e0618 */
[----:B------:R0:W2:Y:S04]  /*11f0*/  @!P3 LDG.E.U8 R53, desc[UR6][R18.64] ;  /* 0x000000061235b981 */ /* 0x0000a8000c1e1100 */
[----:B------:R-:W3:Y:S04]  /*1200*/  @!P3 LDG.E.U8 R51, desc[UR6][R48.64] ;  /* 0x000000063033b981 */ /* 0x000ee8000c1e1100 */
[----:B------:R1:W4:Y:S04]  /*1210*/  @!P3 LDG.E.U8 R52, desc[UR6][R32.64] ;  /* 0x000000062034b981 */ /* 0x000328000c1e1100 */
[----:B------:R5:W4:Y:S04]  /*1220*/  @!P3 LDG.E.U8 R26, desc[UR6][R46.64] ;  /* 0x000000062e1ab981 */ /* 0x000b28000c1e1100 */
[----:B------:R-:W-:Y:S04]  /*1230*/  LDS.U8 R16, [R10+UR4] ;  /* 0x000000040a107984 */ /* 0x000fe80008000000 */
[----:B------:R-:W5:Y:S04]  /*1240*/  LDS.U8 R17, [R10+UR4+0x10] ;  /* 0x000010040a117984 */ /* 0x000f680008000000 */
[----:B------:R-:W-:Y:S04]  /*1250*/  LDS.U8 R41, [R10+UR4+0x20] ;  /* 0x000020040a297984 */ /* 0x000fe80008000000 */
[----:B------:R-:W-:Y:S04]  /*1260*/  LDS.U8 R42, [R10+UR4+0x30] ;  /* 0x000030040a2a7984 */ /* 0x000fe80008000000 */
[----:B0-----:R-:W-:Y:S04]  /*1270*/  LDS.U8 R18, [R10+UR4+0x100] ;  /* 0x000100040a127984 */ /* 0x001fe80008000000 */
[----:B------:R-:W0:Y:S04]  /*1280*/  LDS.U8 R19, [R10+UR4+0x110] ;  /* 0x000110040a137984 */ /* 0x000e280008000000 */
[----:B------:R-:W-:Y:S04]  /*1290*/  LDS.U8 R43, [R10+UR4+0x120] ;  /* 0x000120040a2b7984 */ /* 0x000fe80008000000 */
[----:B------:R-:W-:Y:S04]  /*12a0*/  LDS.U8 R44, [R10+UR4+0x130] ;  /* 0x000130040a2c7984 */ /* 0x000fe80008000000 */
[----:B-1----:R-:W-:Y:S04]  /*12b0*/  LDS.U8 R32, [R31+UR4] ;  /* 0x000000041f207984 */ /* 0x002fe80008000000 */
[----:B------:R-:W1:Y:S04]  /*12c0*/  LDS.U8 R33, [R31+UR4+0x10] ;  /* 0x000010041f217984 */ /* 0x000e680008000000 */
[----:B------:R-:W-:Y:S04]  /*12d0*/  LDS.U8 R45, [R31+UR4+0x20] ;  /* 0x000020041f2d7984 */ /* 0x000fe80008000000 */
[----:B-----5:R-:W-:Y:S04]  /*12e0*/  LDS.U8 R46, [R31+UR4+0x30] ;  /* 0x000030041f2e7984 */ /* 0x020fe80008000000 */
[----:B------:R-:W-:Y:S04]  /*12f0*/  LDS.U8 R49, [R31+UR4+0x100] ;  /* 0x000100041f317984 */ /* 0x000fe80008000000 */
[----:B------:R-:W5:Y:S04]  /*1300*/  LDS.U8 R50, [R31+UR4+0x110] ;  /* 0x000110041f327984 */ /* 0x000f680008000000 */
[----:B------:R-:W-:Y:S04]  /*1310*/  LDS.U8 R47, [R31+UR4+0x120] ;  /* 0x000120041f2f7984 */ /* 0x000fe80008000000 */
[----:B------:R-:W-:Y:S01]  /*1320*/  LDS.U8 R48, [R31+UR4+0x130] ;  /* 0x000130041f307984 */ /* 0x000fe20008000000 */
[----:B------:R-:W-:Y:S01]  /*1330*/  BAR.SYNC.DEFER_BLOCKING 0x0 ;  /* 0x0000000000007b1d */ /* 0x000fe20000010000 */
[----:B------:R-:W-:-:S02]  /*1340*/  IMAD R16, R17, 0x100, R16 ;  /* 0x0000010011107824 */ /* 0x000fc400078e0210 */
[----:B0-----:R-:W-:-:S03]  /*1350*/  IMAD R18, R19, 0x100, R18 ;  /* 0x0000010013127824 */ /* 0x001fc600078e0212 */
[----:B------:R-:W-:Y:S01]  /*1360*/  F2FP.F16.E4M3.UNPACK_B R16, R16 ;  /* 0x00000010ff10723e */ /* 0x000fe200020006ff */
[----:B-1----:R-:W-:Y:S01]  /*1370*/  IMAD R17, R33, 0x100, R32 ;  /* 0x0000010021117824 */ /* 0x002fe200078e0220 */
[----:B------:R-:W-:-:S04]  /*1380*/  F2FP.F16.E4M3.UNPACK_B R18, R18 ;  /* 0x00000012ff12723e */ /* 0x000fc800020006ff */
[----:B------:R-:W-:Y:S01]  /*1390*/  F2FP.F16.E4M3.UNPACK_B R17, R17 ;  /* 0x00000011ff11723e */ /* 0x000fe200020006ff */
[----:B-----5:R-:W-:-:S05]  /*13a0*/  IMAD R19, R50, 0x100, R49 ;  /* 0x0000010032137824 */ /* 0x020fca00078e0231 */
[----:B------:R-:W-:Y:S01]  /*13b0*/  F2FP.F16.E4M3.UNPACK_B R19, R19 ;  /* 0x00000013ff13723e */ /* 0x000fe200020006ff */
[----:B------:R-:W-:-:S05]  /*13c0*/  VIADD R5, R5, 0xffffffff ;  /* 0xffffffff05057836 */ /* 0x000fca0000000000 */
[----:B------:R-:W-:Y:S01]  /*13d0*/  ISETP.NE.U32.AND P0, PT, R5, RZ, PT ;  /* 0x000000ff0500720c */ /* 0x000fe20003f05070 */
[----:B------:R-:W-:Y:S02]  /*13e0*/  USHF.R.S32.HI UR9, URZ, 0x1f, UR8 ;  /* 0x0000001fff097899 */ /* 0x000fe40008011408 */
[----:B------:R-:W-:Y:S02]  /*13f0*/  IADD3 R6, P1, PT, R6, UR8, RZ ;  /* 0x0000000806067c10 */ /* 0x000fe4000ff3e0ff */
[----:B------:R-:W-:Y:S02]  /*1400*/  IADD3 R20, P2, PT, R20, UR8, RZ ;  /* 0x0000000814147c10 */ /* 0x000fe4000ff5e0ff */
[----:B------:R-:W-:Y:S02]  /*1410*/  IADD3 R21, P3, PT, R21, UR8, RZ ;  /* 0x0000000815157c10 */ /* 0x000fe4000ff7e0ff */
[----:B------:R-:W-:Y:S01]  /*1420*/  IADD3 R22, P4, PT, R22, UR8, RZ ;  /* 0x0000000816167c10 */ /* 0x000fe2000ff9e0ff */
[----:B------:R-:W-:Y:S01]  /*1430*/  UIADD3 UR5, UPT, UPT, UR5, -0x20, URZ ;  /* 0xffffffe005057890 */ /* 0x000fe2000fffe0ff */
[----:B------:R-:W-:-:S02]  /*1440*/  IADD3 R23, P5, PT, R7, R23, RZ ;  /* 0x0000001707177210 */ /* 0x000fc40007fbe0ff */
[----:B------:R-:W-:Y:S02]  /*1450*/  IADD3.X R24, PT, PT, R24, UR9, RZ, P1, !PT ;  /* 0x0000000918187c10 */ /* 0x000fe40008ffe4ff */
[----:B------:R-:W-:Y:S02]  /*1460*/  IADD3.X R25, PT, PT, R25, UR9, RZ, P2, !PT ;  /* 0x0000000919197c10 */ /* 0x000fe400097fe4ff */
[----:B------:R-:W-:Y:S02]  /*1470*/  IADD3.X R28, PT, PT, R28, UR9, RZ, P3, !PT ;  /* 0x000000091c1c7c10 */ /* 0x000fe40009ffe4ff */
[----:B------:R-:W-:Y:S02]  /*1480*/  IADD3.X R29, PT, PT, R29, UR9, RZ, P4, !PT ;  /* 0x000000091d1d7c10 */ /* 0x000fe4000a7fe4ff */
[----:B------:R-:W-:Y:S01]  /*1490*/  LEA.HI.X.SX32 R30, R7, R30, 0x1, P5 ;  /* 0x0000001e071e7211 */ /* 0x000fe200028f0eff */
[----:B--2---:R-:W-:Y:S04]  /*14a0*/  STS.U8 [R34+UR4], R53 ;  /* 0x0000003522007988 */ /* 0x004fe80008000004 */
[----:B---3--:R-:W-:Y:S04]  /*14b0*/  STS.U8 [R34+UR4+0x100], R51 ;  /* 0x0001003322007988 */ /* 0x008fe80008000004 */
[----:B----4-:R-:W-:Y:S04]  /*14c0*/  STS.U8 [R37+UR4+0x80], R52 ;  /* 0x0000803425007988 */ /* 0x010fe80008000004 */
[----:B------:R-:W-:Y:S01]  /*14d0*/  STS.U8 [R37+UR4+0x180], R26 ;  /* 0x0001801a25007988 */ /* 0x000fe20008000004 */
[----:B------:R-:W-:Y:S06]  /*14e0*/  BAR.SYNC.DEFER_BLOCKING 0x0 ;  /* 0x0000000000007b1d */ /* 0x000fec0000010000 */
[----:B------:R-:W0:Y:S02]  /*14f0*/  LDSM.16.M88.2 R26, [R11] ;  /* 0x000000000b1a783b */ /* 0x000e240000000100 */
[----:B0-----:R-:W-:-:S02]  /*1500*/  F2FP.F16.E4M3.UNPACK_B R32, R26 ;  /* 0x0000001aff20723e */ /* 0x001fc400020006ff */
[----:B------:R-:W-:-:S07]  /*1510*/  F2FP.F16.E4M3.UNPACK_B R33, R27 ;  /* 0x0000001bff21723e */ /* 0x000fce00020006ff */
[----:B------:R-:W-:Y:S01]  /*1520*/  HMMA.16816.F32 R12, R16, R32, R12 ;  /* 0x00000020100c723c */ /* 0x000fe2000000180c */
[----:B------:R-:W-:Y:S02]  /*1530*/  IMAD R16, R42, 0x100, R41 ;  /* 0x000001002a107824 */ /* 0x000fe400078e0229 */
[----:B------:R-:W-:Y:S02]  /*1540*/  IMAD R18, R44, 0x100, R43 ;  /* 0x000001002c127824 */ /* 0x000fe400078e022b */
[----:B------:R-:W-:Y:S02]  /*1550*/  IMAD R17, R46, 0x100, R45 ;  /* 0x000001002e117824 */ /* 0x000fe400078e022d */
[----:B------:R-:W-:Y:S01]  /*1560*/  IMAD R19, R48, 0x100, R47 ;  /* 0x0000010030137824 */ /* 0x000fe200078e022f */
[----:B------:R-:W-:Y:S02]  /*1570*/  F2FP.F16.E4M3.UNPACK_B R16, R16 ;  /* 0x00000010ff10723e */ /* 0x000fe400020006ff */
[----:B------:R-:W-:-:S02]  /*1580*/  F2FP.F16.E4M3.UNPACK_B R18, R18 ;  /* 0x00000012ff12723e */ /* 0x000fc400020006ff */
[----:B------:R-:W-:Y:S02]  /*1590*/  F2FP.F16.E4M3.UNPACK_B R17, R17 ;  /* 0x00000011ff11723e */ /* 0x000fe400020006ff */
[----:B------:R-:W-:Y:S02]  /*15a0*/  F2FP.F16.E4M3.UNPACK_B R19, R19 ;  /* 0x00000013ff13723e */ /* 0x000fe400020006ff */
[----:B------:R-:W-:Y:S02]  /*15b0*/  F2FP.F16.E4M3.UNPACK_B R26, R26.H1 ;  /* 0x0000001aff1a723e */ /* 0x000fe400030006ff */
[----:B------:R-:W-:-:S07]  /*15c0*/  F2FP.F16.E4M3.UNPACK_B R27, R27.H1 ;  /* 0x0000001bff1b723e */ /* 0x000fce00030006ff */
[----:B------:R-:W-:Y:S01]  /*15d0*/  HMMA.16816.F32 R12, R16, R26, R12 ;  /* 0x0000001a100c723c */ /* 0x000fe2000000180c */
[----:B------:R-:W-:-:S04]  /*15e0*/  NOP ;  /* 0x0000000000007918 */ /* 0x000fc80000000000 */
[----:B------:R-:W-:-:S15]  /*15f0*/  @P0 BRA `(.L_x_1) ;  /* 0xfffffff800340947 */ /* 0x000fde000383ffff */
.L_x_0:
[----:B------:R-:W0:Y:S01]  /*1600*/  S2UR UR5, SR_CgaCtaId ;  /* 0x00000000000579c3 */ /* 0x000e220000008800 */
[----:B------:R-:W-:Y:S01]  /*1610*/  SHF.R.S32.HI R5, RZ, 0x3, R0 ;  /* 0x00000003ff057819 */ /* 0x000fe20000011400 */
[----:B------:R-:W-:-:S06]  /*1620*/  IMAD.SHL.U32 R6, R0, 0x4, RZ ;  /* 0x0000000400067824 */ /* 0x000fcc00078e00ff */
[----:B------:R-:W-:Y:S01]  /*1630*/  BAR.SYNC.DEFER_BLOCKING 0x0 ;  /* 0x0000000000007b1d */ /* 0x000fe20000010000 */
[----:B------:R-:W-:Y:S02]  /*1640*/  SHF.R.U32.HI R8, RZ, 0x5, R0 ;  /* 0x00000005ff087819 */ /* 0x000fe40000011600 */
[----:B------:R-:W-:Y:S02]  /*1650*/  SGXT R5, R5, 0x1 ;  /* 0x000000010505781a */ /* 0x000fe40000000200 */
[----:B------:R-:W-:Y:S01]  /*1660*/  F2FP.SATFINITE.E4M3.F32.PACK_AB_MERGE_C R12, R13, R12, RZ ;  /* 0x0000000c0d0c723e */ /* 0x000fe200048070ff */
[----:B------:R-:W-:Y:S01]  /*1670*/  UMOV UR4, 0x400 ;  /* 0x0000040000047882 */ /* 0x000fe20000000000 */
[----:B------:R-:W-:Y:S01]  /*1680*/  LOP3.LUT R7, R5, 0xc0, RZ, 0xc0, !PT ;  /* 0x000000c005077812 */ /* 0x000fe200078ec0ff */
[----:B------:R-:W1:Y:S01]  /*1690*/  LDCU.128 UR8, c[0x0][0x390] ;  /* 0x00007200ff0877ac */ /* 0x000e620008000c00 */
[----:B------:R-:W-:Y:S02]  /*16a0*/  LOP3.LUT R5, R4, 0x40, RZ, 0xc0, !PT ;  /* 0x0000004004057812 */ /* 0x000fe400078ec0ff */
[----:B------:R-:W-:-:S02]  /*16b0*/  LOP3.LUT R7, R7, 0x1c, R6, 0xf8, !PT ;  /* 0x0000001c07077812 */ /* 0x000fc400078ef806 */
[----:B------:R-:W-:Y:S02]  /*16c0*/  LOP3.LUT R6, R3, 0x20, RZ, 0xc0, !PT ;  /* 0x0000002003067812 */ /* 0x000fe400078ec0ff */
[----:B------:R-:W-:Y:S02]  /*16d0*/  LOP3.LUT R4, R5, 0x1c, R0, 0xf8, !PT ;  /* 0x0000001c05047812 */ /* 0x000fe400078ef800 */
[----:B------:R-:W-:Y:S02]  /*16e0*/  F2FP.SATFINITE.E4M3.F32.PACK_AB_MERGE_C R14, R15, R14, RZ ;  /* 0x0000000e0f0e723e */ /* 0x000fe400048070ff */
[----:B------:R-:W-:Y:S01]  /*16f0*/  LOP3.LUT R5, R4, 0x2, R3, 0xf8, !PT ;  /* 0x0000000204057812 */ /* 0x000fe200078ef803 */
[----:B0-----:R-:W-:Y:S01]  /*1700*/  ULEA UR4, UR5, UR4, 0x18 ;  /* 0x0000000405047291 */ /* 0x001fe2000f8ec0ff */
[----:B------:R-:W-:Y:S01]  /*1710*/  LOP3.LUT R3, R0, 0x20, RZ, 0xc0, !PT ;  /* 0x0000002000037812 */ /* 0x000fe200078ec0ff */
[----:B------:R-:W0:Y:S01]  /*1720*/  LDCU UR5, c[0x0][0x3b8] ;  /* 0x00007700ff0577ac */ /* 0x000e220008000800 */
[----:B------:R-:W-:-:S02]  /*1730*/  SGXT.U32 R4, R8, 0x1 ;  /* 0x000000010804781a */ /* 0x000fc40000000000 */
[--C-:B------:R-:W-:Y:S01]  /*1740*/  SHF.R.U32.HI R8, RZ, 0x4, R0.reuse ;  /* 0x00000004ff087819 */ /* 0x100fe20000011600 */
[----:B------:R-:W-:Y:S01]  /*1750*/  VIADD R6, R6, UR4 ;  /* 0x0000000406067c36 */ /* 0x000fe20008000000 */
[----:B------:R-:W-:Y:S02]  /*1760*/  LOP3.LUT R5, R5, R4, RZ, 0xfc, !PT ;  /* 0x0000000405057212 */ /* 0x000fe400078efcff */
[----:B------:R-:W-:Y:S02]  /*1770*/  LOP3.LUT R4, R14, 0xffff, RZ, 0xc0, !PT ;  /* 0x0000ffff0e047812 */ /* 0x000fe400078ec0ff */
[----:B------:R-:W-:Y:S01]  /*1780*/  LEA.HI R11, R3, R6, RZ, 0x1c ;  /* 0x00000006030b7211 */ /* 0x000fe200078fe0ff */
[----:B------:R-:W-:Y:S01]  /*1790*/  STS.U8 [R5+UR4], R12 ;  /* 0x0000000c05007988 */ /* 0x000fe20008000004 */
[----:B------:R-:W-:Y:S02]  /*17a0*/  LOP3.LUT R3, R12, 0xffff, RZ, 0xc0, !PT ;  /* 0x0000ffff0c037812 */ /* 0x000fe400078ec0ff */
[----:B------:R-:W-:-:S02]  /*17b0*/  LOP3.LUT R6, R7, 0x40, R0, 0x78, !PT ;  /* 0x0000004007067812 */ /* 0x000fc400078e7800 */
[----:B------:R-:W-:Y:S02]  /*17c0*/  SHF.R.U32.HI R3, RZ, 0x8, R3 ;  /* 0x00000008ff037819 */ /* 0x000fe40000011603 */
[----:B------:R-:W-:Y:S01]  /*17d0*/  LOP3.LUT R7, R5, 0x40, RZ, 0x3c, !PT ;  /* 0x0000004005077812 */ /* 0x000fe200078e3cff */
[----:B------:R-:W-:Y:S01]  /*17e0*/  IMAD.IADD R6, R6, 0x1, R11 ;  /* 0x0000000106067824 */ /* 0x000fe200078e020b */
[----:B------:R-:W-:Y:S01]  /*17f0*/  SHF.R.U32.HI R4, RZ, 0x8, R4 ;  /* 0x00000008ff047819 */ /* 0x000fe20000011604 */
[----:B------:R0:W-:Y:S01]  /*1800*/  STS.U8 [R5+UR4+0x20], R3 ;  /* 0x0000200305007988 */ /* 0x0001e20008000004 */
[----:B------:R-:W-:Y:S02]  /*1810*/  SGXT.U32 R8, R8, 0x3 ;  /* 0x000000030808781a */ /* 0x000fe40000000000 */
[----:B-1----:R-:W-:Y:S01]  /*1820*/  ISETP.GE.AND P0, PT, R2, UR10, PT ;  /* 0x0000000a02007c0c */ /* 0x002fe2000bf06270 */
[----:B------:R-:W-:Y:S01]  /*1830*/  STS.U8 [R7+UR4+0x80], R14 ;  /* 0x0000800e07007988 */ /* 0x000fe20008000004 */
[----:B------:R-:W-:-:S02]  /*1840*/  LOP3.LUT R0, R9, R8, RZ, 0xfc, !PT ;  /* 0x0000000809007212 */ /* 0x000fc400078efcff */
[----:B------:R-:W-:Y:S01]  /*1850*/  LOP3.LUT R9, R9, 0x8, R8, 0xfe, !PT ;  /* 0x0000000809097812 */ /* 0x000fe200078efe08 */
[----:B------:R1:W-:Y:S01]  /*1860*/  STS.U8 [R7+UR4+0xa0], R4 ;  /* 0x0000a00407007988 */ /* 0x0003e20008000004 */
[----:B------:R-:W2:Y:S01]  /*1870*/  LDCU UR4, c[0x0][0x3b4] ;  /* 0x00007680ff0477ac */ /* 0x000ea20008000800 */
[C---:B0-----:R-:W-:Y:S01]  /*1880*/  IMAD R5, R0.reuse, UR5, RZ ;  /* 0x0000000500057c24 */ /* 0x041fe2000f8e02ff */
[----:B------:R-:W-:Y:S01]  /*1890*/  BAR.SYNC.DEFER_BLOCKING 0x0 ;  /* 0x0000000000007b1d */ /* 0x000fe20000010000 */
[----:B------:R-:W-:Y:S01]  /*18a0*/  ISETP.LT.AND P1, PT, R0, UR11, !P0 ;  /* 0x0000000b00007c0c */ /* 0x000fe2000c721270 */
[C---:B------:R-:W-:Y:S01]  /*18b0*/  IMAD R0, R9.reuse, UR5, RZ ;  /* 0x0000000509007c24 */ /* 0x040fe2000f8e02ff */
[----:B------:R-:W-:Y:S01]  /*18c0*/  ISETP.LT.AND P0, PT, R9, UR11, !P0 ;  /* 0x0000000b09007c0c */ /* 0x000fe2000c701270 */
[----:B--2---:R-:W-:-:S05]  /*18d0*/  IMAD R3, R2, UR4, RZ ;  /* 0x0000000402037c24 */ /* 0x004fca000f8e02ff */
[C---:B-1----:R-:W-:Y:S01]  /*18e0*/  IADD3 R4, P2, PT, R3.reuse, UR8, RZ ;  /* 0x0000000803047c10 */ /* 0x042fe2000ff5e0ff */
[----:B------:R-:W0:Y:S03]  /*18f0*/  LDS.U16 R6, [R6] ;  /* 0x0000000006067984 */ /* 0x000e260000000400 */
[----:B------:R-:W-:Y:S02]  /*1900*/  LEA.HI.X.SX32 R7, R3, UR9, 0x1, P2 ;  /* 0x0000000903077c11 */ /* 0x000fe400090f0eff */
[CC--:B------:R-:W-:Y:S02]  /*1910*/  IADD3 R2, P2, PT, R5.reuse, R4.reuse, RZ ;  /* 0x0000000405027210 */ /* 0x0c0fe40007f5e0ff */
[----:B------:R-:W-:Y:S02]  /*1920*/  IADD3 R4, P3, PT, R0, R4, RZ ;  /* 0x0000000400047210 */ /* 0x000fe40007f7e0ff */
[----:B------:R-:W-:-:S02]  /*1930*/  LEA.HI.X.SX32 R3, R5, R7, 0x1, P2 ;  /* 0x0000000705037211 */ /* 0x000fc400010f0eff */
[----:B------:R-:W-:Y:S02]  /*1940*/  LEA.HI.X.SX32 R5, R0, R7, 0x1, P3 ;  /* 0x0000000700057211 */ /* 0x000fe400018f0eff */
[----:B0-----:R-:W-:-:S05]  /*1950*/  PRMT R9, R6, 0x7770, RZ ;  /* 0x0000777006097816 */ /* 0x001fca00000000ff */
[----:B------:R0:W-:Y:S01]  /*1960*/  @P1 STG.E.U8 desc[UR6][R2.64], R9 ;  /* 0x0000000902001986 */ /* 0x0001e2000c101106 */
[----:B------:R-:W-:Y:S05]  /*1970*/  @!P0 EXIT ;  /* 0x000000000000894d */ /* 0x000fea0003800000 */
[----:B0-----:R-:W-:-:S05]  /*1980*/  PRMT R3, R6, 0x7771, RZ ;  /* 0x0000777106037816 */ /* 0x001fca00000000ff */
[----:B------:R-:W-:Y:S01]  /*1990*/  STG.E.U8 desc[UR6][R4.64], R3 ;  /* 0x0000000304007986 */ /* 0x000fe2000c101106 */
[----:B------:R-:W-:Y:S05]  /*19a0*/  EXIT ;  /* 0x000000000000794d */ /* 0x000fea0003800000 */
.L_x_2:
[----:B------:R-:W-:-:S00]  /*19b0*/  BRA `(.L_x_2) ;  /* 0xfffffffc00fc7947 */ /* 0x000fc0000383ffff */
[----:B------:R-:W-:-:S00]  /*19c0*/  NOP ;  /* 0x0000000000007918 */ /* 0x000fc00000000000 */
        /* <DEDUP_REMOVED lines=11> */
.L_x_3:


//--------------------- .nv.shared.matmul_kernel  --------------------------
	.section	.nv.shared.matmul_kernel,"aw",@nobits
	.sectionflags	@""
	.align	16
	.zero		1024


//--------------------- .nv.shared.reserved.0     --------------------------
	.section	.nv.shared.reserved.0,"aw",@nobits
	.weak		__nv_reservedSMEM_offset_0_alias
	.size		__nv_reservedSMEM_offset_0_alias, 0, 64
	.other		__nv_reservedSMEM_offset_0_alias,@"STO_CUDA_RESERVED_SHARED STV_DEFAULT"
__nv_reservedSMEM_offset_0_alias:
	.zero		0
	.zero		64


//--------------------- .nv.constant0.matmul_kernel --------------------------
	.section	.nv.constant0.matmul_kernel,"a",@progbits
	.sectionflags	@""
	.align	4
.nv.constant0.matmul_kernel:
	.zero		976


//--------------------- SYMBOLS --------------------------

	.type		.nv.reservedSmem.offset0,@object
	.size		.nv.reservedSmem.offset0,0x4
	.type		.nv.reservedSmem.cap,@object
	.size		.nv.reservedSmem.cap,0x4
